//
// Generated by NVIDIA NVVM Compiler
//
// Compiler Build ID: CL-36424714
// Cuda compilation tools, release 13.0, V13.0.88
// Based on NVVM 20.0.0
//

.version 9.0
.target sm_100
.address_size 64

	// .globl	_Z15mm_tiled_kernelPfS_S_i
// _ZZ15mm_tiled_kernelPfS_S_iE3A_s has been demoted
// _ZZ15mm_tiled_kernelPfS_S_iE3B_s has been demoted

.visible .entry _Z15mm_tiled_kernelPfS_S_i(
	.param .u64 .ptr .align 1 _Z15mm_tiled_kernelPfS_S_i_param_0,
	.param .u64 .ptr .align 1 _Z15mm_tiled_kernelPfS_S_i_param_1,
	.param .u64 .ptr .align 1 _Z15mm_tiled_kernelPfS_S_i_param_2,
	.param .u32 _Z15mm_tiled_kernelPfS_S_i_param_3
)
{
	.reg .pred 	%p<3>;
	.reg .b32 	%r<44>;
	.reg .b32 	%f<216>;
	.reg .b64 	%rd<22>;
	// demoted variable
	.shared .align 4 .b8 _ZZ15mm_tiled_kernelPfS_S_iE3A_s[1024];
	// demoted variable
	.shared .align 4 .b8 _ZZ15mm_tiled_kernelPfS_S_iE3B_s[1024];
	ld.param.u32 	%r17, [_Z15mm_tiled_kernelPfS_S_i_param_3];
	mov.u32 	%r18, %ntid.y;
	mov.u32 	%r19, %ctaid.y;
	mov.u32 	%r1, %tid.y;
	mad.lo.s32 	%r2, %r18, %r19, %r1;
	mov.u32 	%r20, %ntid.x;
	mov.u32 	%r21, %ctaid.x;
	mul.lo.s32 	%r22, %r21, %r20;
	shl.b32 	%r23, %r22, 2;
	mov.u32 	%r3, %tid.x;
	add.s32 	%r4, %r23, %r3;
	setp.lt.s32 	%p1, %r17, 16;
	mov.f32 	%f212, 0f00000000;
	mov.f32 	%f213, %f212;
	mov.f32 	%f214, %f212;
	mov.f32 	%f215, %f212;
	@%p1 bra 	$L__BB0_3;
	shl.b32 	%r24, %r1, 6;
	mov.u32 	%r25, _ZZ15mm_tiled_kernelPfS_S_iE3A_s;
	add.s32 	%r5, %r25, %r24;
	mov.u32 	%r26, _ZZ15mm_tiled_kernelPfS_S_iE3B_s;
	shl.b32 	%r27, %r3, 2;
	add.s32 	%r7, %r26, %r27;
	add.s32 	%r6, %r7, %r24;
	shr.s32 	%r28, %r17, 31;
	shr.u32 	%r29, %r28, 28;
	add.s32 	%r30, %r17, %r29;
	shr.s32 	%r31, %r30, 4;
	neg.s32 	%r43, %r31;
	mad.lo.s32 	%r42, %r17, %r2, %r3;
	mad.lo.s32 	%r32, %r1, %r17, %r4;
	add.s32 	%r41, %r32, 32;
	mov.f32 	%f212, 0f00000000;
$L__BB0_2:
	ld.param.u64 	%rd20, [_Z15mm_tiled_kernelPfS_S_i_param_1];
	ld.param.u64 	%rd19, [_Z15mm_tiled_kernelPfS_S_i_param_0];
	cvta.to.global.u64 	%rd4, %rd19;
	mul.wide.u32 	%rd5, %r42, 4;
	add.s64 	%rd6, %rd4, %rd5;
	ld.global.f32 	%f15, [%rd6];
	add.s32 	%r35, %r5, %r27;
	st.shared.f32 	[%r35], %f15;
	add.s32 	%r36, %r41, -32;
	cvta.to.global.u64 	%rd7, %rd20;
	mul.wide.u32 	%rd8, %r36, 4;
	add.s64 	%rd9, %rd7, %rd8;
	ld.global.f32 	%f16, [%rd9];
	st.shared.f32 	[%r6], %f16;
	bar.sync 	0;
	ld.shared.f32 	%f17, [%r5];
	ld.shared.f32 	%f18, [%r7];
	fma.rn.f32 	%f19, %f17, %f18, %f215;
	ld.shared.f32 	%f20, [%r5+4];
	ld.shared.f32 	%f21, [%r7+64];
	fma.rn.f32 	%f22, %f20, %f21, %f19;
	ld.shared.f32 	%f23, [%r5+8];
	ld.shared.f32 	%f24, [%r7+128];
	fma.rn.f32 	%f25, %f23, %f24, %f22;
	ld.shared.f32 	%f26, [%r5+12];
	ld.shared.f32 	%f27, [%r7+192];
	fma.rn.f32 	%f28, %f26, %f27, %f25;
	ld.shared.f32 	%f29, [%r5+16];
	ld.shared.f32 	%f30, [%r7+256];
	fma.rn.f32 	%f31, %f29, %f30, %f28;
	ld.shared.f32 	%f32, [%r5+20];
	ld.shared.f32 	%f33, [%r7+320];
	fma.rn.f32 	%f34, %f32, %f33, %f31;
	ld.shared.f32 	%f35, [%r5+24];
	ld.shared.f32 	%f36, [%r7+384];
	fma.rn.f32 	%f37, %f35, %f36, %f34;
	ld.shared.f32 	%f38, [%r5+28];
	ld.shared.f32 	%f39, [%r7+448];
	fma.rn.f32 	%f40, %f38, %f39, %f37;
	ld.shared.f32 	%f41, [%r5+32];
	ld.shared.f32 	%f42, [%r7+512];
	fma.rn.f32 	%f43, %f41, %f42, %f40;
	ld.shared.f32 	%f44, [%r5+36];
	ld.shared.f32 	%f45, [%r7+576];
	fma.rn.f32 	%f46, %f44, %f45, %f43;
	ld.shared.f32 	%f47, [%r5+40];
	ld.shared.f32 	%f48, [%r7+640];
	fma.rn.f32 	%f49, %f47, %f48, %f46;
	ld.shared.f32 	%f50, [%r5+44];
	ld.shared.f32 	%f51, [%r7+704];
	fma.rn.f32 	%f52, %f50, %f51, %f49;
	ld.shared.f32 	%f53, [%r5+48];
	ld.shared.f32 	%f54, [%r7+768];
	fma.rn.f32 	%f55, %f53, %f54, %f52;
	ld.shared.f32 	%f56, [%r5+52];
	ld.shared.f32 	%f57, [%r7+832];
	fma.rn.f32 	%f58, %f56, %f57, %f55;
	ld.shared.f32 	%f59, [%r5+56];
	ld.shared.f32 	%f60, [%r7+896];
	fma.rn.f32 	%f61, %f59, %f60, %f58;
	ld.shared.f32 	%f62, [%r5+60];
	ld.shared.f32 	%f63, [%r7+960];
	fma.rn.f32 	%f215, %f62, %f63, %f61;
	bar.sync 	0;
	add.s32 	%r37, %r41, -16;
	mul.wide.u32 	%rd10, %r37, 4;
	add.s64 	%rd11, %rd7, %rd10;
	ld.global.f32 	%f64, [%rd11];
	st.shared.f32 	[%r6], %f64;
	bar.sync 	0;
	ld.shared.f32 	%f65, [%r5];
	ld.shared.f32 	%f66, [%r7];
	fma.rn.f32 	%f67, %f65, %f66, %f214;
	ld.shared.f32 	%f68, [%r5+4];
	ld.shared.f32 	%f69, [%r7+64];
	fma.rn.f32 	%f70, %f68, %f69, %f67;
	ld.shared.f32 	%f71, [%r5+8];
	ld.shared.f32 	%f72, [%r7+128];
	fma.rn.f32 	%f73, %f71, %f72, %f70;
	ld.shared.f32 	%f74, [%r5+12];
	ld.shared.f32 	%f75, [%r7+192];
	fma.rn.f32 	%f76, %f74, %f75, %f73;
	ld.shared.f32 	%f77, [%r5+16];
	ld.shared.f32 	%f78, [%r7+256];
	fma.rn.f32 	%f79, %f77, %f78, %f76;
	ld.shared.f32 	%f80, [%r5+20];
	ld.shared.f32 	%f81, [%r7+320];
	fma.rn.f32 	%f82, %f80, %f81, %f79;
	ld.shared.f32 	%f83, [%r5+24];
	ld.shared.f32 	%f84, [%r7+384];
	fma.rn.f32 	%f85, %f83, %f84, %f82;
	ld.shared.f32 	%f86, [%r5+28];
	ld.shared.f32 	%f87, [%r7+448];
	fma.rn.f32 	%f88, %f86, %f87, %f85;
	ld.shared.f32 	%f89, [%r5+32];
	ld.shared.f32 	%f90, [%r7+512];
	fma.rn.f32 	%f91, %f89, %f90, %f88;
	ld.shared.f32 	%f92, [%r5+36];
	ld.shared.f32 	%f93, [%r7+576];
	fma.rn.f32 	%f94, %f92, %f93, %f91;
	ld.shared.f32 	%f95, [%r5+40];
	ld.shared.f32 	%f96, [%r7+640];
	fma.rn.f32 	%f97, %f95, %f96, %f94;
	ld.shared.f32 	%f98, [%r5+44];
	ld.shared.f32 	%f99, [%r7+704];
	fma.rn.f32 	%f100, %f98, %f99, %f97;
	ld.shared.f32 	%f101, [%r5+48];
	ld.shared.f32 	%f102, [%r7+768];
	fma.rn.f32 	%f103, %f101, %f102, %f100;
	ld.shared.f32 	%f104, [%r5+52];
	ld.shared.f32 	%f105, [%r7+832];
	fma.rn.f32 	%f106, %f104, %f105, %f103;
	ld.shared.f32 	%f107, [%r5+56];
	ld.shared.f32 	%f108, [%r7+896];
	fma.rn.f32 	%f109, %f107, %f108, %f106;
	ld.shared.f32 	%f110, [%r5+60];
	ld.shared.f32 	%f111, [%r7+960];
	fma.rn.f32 	%f214, %f110, %f111, %f109;
	bar.sync 	0;
	add.s32 	%r38, %r41, 16;
	mul.wide.u32 	%rd12, %r41, 4;
	add.s64 	%rd13, %rd7, %rd12;
	ld.global.f32 	%f112, [%rd13];
	st.shared.f32 	[%r6], %f112;
	bar.sync 	0;
	ld.shared.f32 	%f113, [%r5];
	ld.shared.f32 	%f114, [%r7];
	fma.rn.f32 	%f115, %f113, %f114, %f213;
	ld.shared.f32 	%f116, [%r5+4];
	ld.shared.f32 	%f117, [%r7+64];
	fma.rn.f32 	%f118, %f116, %f117, %f115;
	ld.shared.f32 	%f119, [%r5+8];
	ld.shared.f32 	%f120, [%r7+128];
	fma.rn.f32 	%f121, %f119, %f120, %f118;
	ld.shared.f32 	%f122, [%r5+12];
	ld.shared.f32 	%f123, [%r7+192];
	fma.rn.f32 	%f124, %f122, %f123, %f121;
	ld.shared.f32 	%f125, [%r5+16];
	ld.shared.f32 	%f126, [%r7+256];
	fma.rn.f32 	%f127, %f125, %f126, %f124;
	ld.shared.f32 	%f128, [%r5+20];
	ld.shared.f32 	%f129, [%r7+320];
	fma.rn.f32 	%f130, %f128, %f129, %f127;
	ld.shared.f32 	%f131, [%r5+24];
	ld.shared.f32 	%f132, [%r7+384];
	fma.rn.f32 	%f133, %f131, %f132, %f130;
	ld.shared.f32 	%f134, [%r5+28];
	ld.shared.f32 	%f135, [%r7+448];
	fma.rn.f32 	%f136, %f134, %f135, %f133;
	ld.shared.f32 	%f137, [%r5+32];
	ld.shared.f32 	%f138, [%r7+512];
	fma.rn.f32 	%f139, %f137, %f138, %f136;
	ld.shared.f32 	%f140, [%r5+36];
	ld.shared.f32 	%f141, [%r7+576];
	fma.rn.f32 	%f142, %f140, %f141, %f139;
	ld.shared.f32 	%f143, [%r5+40];
	ld.shared.f32 	%f144, [%r7+640];
	fma.rn.f32 	%f145, %f143, %f144, %f142;
	ld.shared.f32 	%f146, [%r5+44];
	ld.shared.f32 	%f147, [%r7+704];
	fma.rn.f32 	%f148, %f146, %f147, %f145;
	ld.shared.f32 	%f149, [%r5+48];
	ld.shared.f32 	%f150, [%r7+768];
	fma.rn.f32 	%f151, %f149, %f150, %f148;
	ld.shared.f32 	%f152, [%r5+52];
	ld.shared.f32 	%f153, [%r7+832];
	fma.rn.f32 	%f154, %f152, %f153, %f151;
	ld.shared.f32 	%f155, [%r5+56];
	ld.shared.f32 	%f156, [%r7+896];
	fma.rn.f32 	%f157, %f155, %f156, %f154;
	ld.shared.f32 	%f158, [%r5+60];
	ld.shared.f32 	%f159, [%r7+960];
	fma.rn.f32 	%f213, %f158, %f159, %f157;
	bar.sync 	0;
	mul.wide.u32 	%rd14, %r38, 4;
	add.s64 	%rd15, %rd7, %rd14;
	ld.global.f32 	%f160, [%rd15];
	st.shared.f32 	[%r6], %f160;
	bar.sync 	0;
	ld.shared.f32 	%f161, [%r5];
	ld.shared.f32 	%f162, [%r7];
	fma.rn.f32 	%f163, %f161, %f162, %f212;
	ld.shared.f32 	%f164, [%r5+4];
	ld.shared.f32 	%f165, [%r7+64];
	fma.rn.f32 	%f166, %f164, %f165, %f163;
	ld.shared.f32 	%f167, [%r5+8];
	ld.shared.f32 	%f168, [%r7+128];
	fma.rn.f32 	%f169, %f167, %f168, %f166;
	ld.shared.f32 	%f170, [%r5+12];
	ld.shared.f32 	%f171, [%r7+192];
	fma.rn.f32 	%f172, %f170, %f171, %f169;
	ld.shared.f32 	%f173, [%r5+16];
	ld.shared.f32 	%f174, [%r7+256];
	fma.rn.f32 	%f175, %f173, %f174, %f172;
	ld.shared.f32 	%f176, [%r5+20];
	ld.shared.f32 	%f177, [%r7+320];
	fma.rn.f32 	%f178, %f176, %f177, %f175;
	ld.shared.f32 	%f179, [%r5+24];
	ld.shared.f32 	%f180, [%r7+384];
	fma.rn.f32 	%f181, %f179, %f180, %f178;
	ld.shared.f32 	%f182, [%r5+28];
	ld.shared.f32 	%f183, [%r7+448];
	fma.rn.f32 	%f184, %f182, %f183, %f181;
	ld.shared.f32 	%f185, [%r5+32];
	ld.shared.f32 	%f186, [%r7+512];
	fma.rn.f32 	%f187, %f185, %f186, %f184;
	ld.shared.f32 	%f188, [%r5+36];
	ld.shared.f32 	%f189, [%r7+576];
	fma.rn.f32 	%f190, %f188, %f189, %f187;
	ld.shared.f32 	%f191, [%r5+40];
	ld.shared.f32 	%f192, [%r7+640];
	fma.rn.f32 	%f193, %f191, %f192, %f190;
	ld.shared.f32 	%f194, [%r5+44];
	ld.shared.f32 	%f195, [%r7+704];
	fma.rn.f32 	%f196, %f194, %f195, %f193;
	ld.shared.f32 	%f197, [%r5+48];
	ld.shared.f32 	%f198, [%r7+768];
	fma.rn.f32 	%f199, %f197, %f198, %f196;
	ld.shared.f32 	%f200, [%r5+52];
	ld.shared.f32 	%f201, [%r7+832];
	fma.rn.f32 	%f202, %f200, %f201, %f199;
	ld.shared.f32 	%f203, [%r5+56];
	ld.shared.f32 	%f204, [%r7+896];
	fma.rn.f32 	%f205, %f203, %f204, %f202;
	ld.shared.f32 	%f206, [%r5+60];
	ld.shared.f32 	%f207, [%r7+960];
	fma.rn.f32 	%f212, %f206, %f207, %f205;
	bar.sync 	0;
	add.s32 	%r43, %r43, 1;
	setp.eq.s32 	%p2, %r43, 0;
	add.s32 	%r42, %r42, 16;
	shl.b32 	%r39, %r17, 4;
	add.s32 	%r41, %r41, %r39;
	@%p2 bra 	$L__BB0_3;
	bra.uni 	$L__BB0_2;
$L__BB0_3:
	ld.param.u64 	%rd21, [_Z15mm_tiled_kernelPfS_S_i_param_2];
	mad.lo.s32 	%r40, %r17, %r2, %r4;
	cvta.to.global.u64 	%rd16, %rd21;
	mul.wide.s32 	%rd17, %r40, 4;
	add.s64 	%rd18, %rd16, %rd17;
	st.global.f32 	[%rd18], %f215;
	st.global.f32 	[%rd18+64], %f214;
	st.global.f32 	[%rd18+128], %f213;
	st.global.f32 	[%rd18+192], %f212;
	ret;

}


// ===== COMPILED SASS (sm_100) =====

	.target	sm_100

	.elftype	@"ET_EXEC"


//--------------------- .note.nv.tkinfo           --------------------------
	.section	.note.nv.tkinfo,"",@"SHT_NOTE"
	.sectionflags	@"SHF_NOTE_NV_TKINFO"
	.tkinfo
        /*0018*/ 	.word	0x00000002
        /*0030*/ 	.string	""
        /*0030*/ 	.string	"ptxas"
        /*0030*/ 	.string	"Cuda compilation tools, release 13.0, V13.0.88"
        /*0030*/ 	.string	"Build cuda_13.0.r13.0/compiler.36424714_0"
        /*0030*/ 	.string	"-arch sm_100 -m 64 "



//--------------------- .note.nv.cuinfo           --------------------------
	.section	.note.nv.cuinfo,"",@"SHT_NOTE"
	.sectionflags	@"SHF_NOTE_NV_CUINFO"
        /*0018*/ 	.short	0x0002
        /*001a*/ 	.short	0x0064
        /*001c*/ 	.short	0x0082
	.zero		2


//--------------------- .nv.info                  --------------------------
	.section	.nv.info,"",@"SHT_CUDA_INFO"
	.align	4


	//----- nvinfo : EIATTR_REGCOUNT
	.align		4
        /*0000*/ 	.byte	0x04, 0x2f
        /*0002*/ 	.short	(.L_1 - .L_0)
	.align		4
.L_0:
        /*0004*/ 	.word	index@(_Z15mm_tiled_kernelPfS_S_i)
        /*0008*/ 	.word	0x00000020


	//----- nvinfo : EIATTR_FRAME_SIZE
	.align		4
.L_1:
        /*000c*/ 	.byte	0x04, 0x11
        /*000e*/ 	.short	(.L_3 - .L_2)
	.align		4
.L_2:
        /*0010*/ 	.word	index@(_Z15mm_tiled_kernelPfS_S_i)
        /*0014*/ 	.word	0x00000000


	//----- nvinfo : EIATTR_MIN_STACK_SIZE
	.align		4
.L_3:
        /*0018*/ 	.byte	0x04, 0x12
        /*001a*/ 	.short	(.L_5 - .L_4)
	.align		4
.L_4:
        /*001c*/ 	.word	index@(_Z15mm_tiled_kernelPfS_S_i)
        /*0020*/ 	.word	0x00000000
.L_5:


//--------------------- .nv.compat                --------------------------
	.section	.nv.compat,"",@"SHT_CUDA_COMPAT_INFO"
	.align	4
        /*0000*/ 	.byte	0x02, 0x09, 0x00, 0x00, 0x02, 0x02, 0x01, 0x00, 0x02, 0x05, 0x05, 0x00, 0x03, 0x07, 0x01, 0x01
        /*0010*/ 	.byte	0x02, 0x03, 0x00, 0x00, 0x02, 0x06, 0x01, 0x00, 0x04, 0x0b, 0x08, 0x00, 0x09, 0x00, 0x00, 0x00
        /*0020*/ 	.byte	0x00, 0x00, 0x00, 0x00


//--------------------- .nv.info._Z15mm_tiled_kernelPfS_S_i --------------------------
	.section	.nv.info._Z15mm_tiled_kernelPfS_S_i,"",@"SHT_CUDA_INFO"
	.sectionflags	@""
	.align	4


	//----- nvinfo : EIATTR_CUDA_API_VERSION
	.align		4
        /*0000*/ 	.byte	0x04, 0x37
        /*0002*/ 	.short	(.L_7 - .L_6)
.L_6:
        /*0004*/ 	.word	0x00000082


	//----- nvinfo : EIATTR_KPARAM_INFO
	.align		4
.L_7:
        /*0008*/ 	.byte	0x04, 0x17
        /*000a*/ 	.short	(.L_9 - .L_8)
.L_8:
        /*000c*/ 	.word	0x00000000
        /*0010*/ 	.short	0x0003
        /*0012*/ 	.short	0x0018
        /*0014*/ 	.byte	0x00, 0xf0, 0x11, 0x00


	//----- nvinfo : EIATTR_KPARAM_INFO
	.align		4
.L_9:
        /*0018*/ 	.byte	0x04, 0x17
        /*001a*/ 	.short	(.L_11 - .L_10)
.L_10:
        /*001c*/ 	.word	0x00000000
        /*0020*/ 	.short	0x0002
        /*0022*/ 	.short	0x0010
        /*0024*/ 	.byte	0x00, 0xf5, 0x21, 0x00


	//----- nvinfo : EIATTR_KPARAM_INFO
	.align		4
.L_11:
        /*0028*/ 	.byte	0x04, 0x17
        /*002a*/ 	.short	(.L_13 - .L_12)
.L_12:
        /*002c*/ 	.word	0x00000000
        /*0030*/ 	.short	0x0001
        /*0032*/ 	.short	0x0008
        /*0034*/ 	.byte	0x00, 0xf5, 0x21, 0x00


	//----- nvinfo : EIATTR_KPARAM_INFO
	.align		4
.L_13:
        /*0038*/ 	.byte	0x04, 0x17
        /*003a*/ 	.short	(.L_15 - .L_14)
.L_14:
        /*003c*/ 	.word	0x00000000
        /*0040*/ 	.short	0x0000
        /*0042*/ 	.short	0x0000
        /*0044*/ 	.byte	0x00, 0xf5, 0x21, 0x00


	//----- nvinfo : EIATTR_SPARSE_MMA_MASK
	.align		4
.L_15:
        /*0048*/ 	.byte	0x03, 0x50
        /*004a*/ 	.short	0x0000


	//----- nvinfo : EIATTR_MAXREG_COUNT
	.align		4
        /*004c*/ 	.byte	0x03, 0x1b
        /*004e*/ 	.short	0x00ff


	//----- nvinfo : EIATTR_NUM_BARRIERS
	.align		4
        /*0050*/ 	.byte	0x02, 0x4c
        /*0052*/ 	.byte	0x01
	.zero		1


	//----- nvinfo : EIATTR_MERCURY_ISA_VERSION
	.align		4
        /*0054*/ 	.byte	0x03, 0x5f
        /*0056*/ 	.short	0x0101


	//----- nvinfo : EIATTR_VRC_CTA_INIT_COUNT
	.align		4
        /*0058*/ 	.byte	0x02, 0x4a
	.zero		1
	.zero		1


	//----- nvinfo : EIATTR_EXIT_INSTR_OFFSETS
	.align		4
        /*005c*/ 	.byte	0x04, 0x1c
        /*005e*/ 	.short	(.L_17 - .L_16)


	//   ....[0]....
.L_16:
        /*0060*/ 	.word	0x00000dd0


	//----- nvinfo : EIATTR_CBANK_PARAM_SIZE
	.align		4
.L_17:
        /*0064*/ 	.byte	0x03, 0x19
        /*0066*/ 	.short	0x001c


	//----- nvinfo : EIATTR_PARAM_CBANK
	.align		4
        /*0068*/ 	.byte	0x04, 0x0a
        /*006a*/ 	.short	(.L_19 - .L_18)
	.align		4
.L_18:
        /*006c*/ 	.word	index@(.nv.constant0._Z15mm_tiled_kernelPfS_S_i)
        /*0070*/ 	.short	0x0380
        /*0072*/ 	.short	0x001c


	//----- nvinfo : EIATTR_SW_WAR
	.align		4
.L_19:
        /*0074*/ 	.byte	0x04, 0x36
        /*0076*/ 	.short	(.L_21 - .L_20)
.L_20:
        /*0078*/ 	.word	0x00000008
.L_21:


//--------------------- .nv.callgraph             --------------------------
	.section	.nv.callgraph,"",@"SHT_CUDA_CALLGRAPH"
	.align	4
	.sectionentsize	8
	.align		4
        /*0000*/ 	.word	0x00000000
	.align		4
        /*0004*/ 	.word	0xffffffff
	.align		4
        /*0008*/ 	.word	0x00000000
	.align		4
        /*000c*/ 	.word	0xfffffffe
	.align		4
        /*0010*/ 	.word	0x00000000
	.align		4
        /*0014*/ 	.word	0xfffffffd
	.align		4
        /*0018*/ 	.word	0x00000000
	.align		4
        /*001c*/ 	.word	0xfffffffc


//--------------------- .text._Z15mm_tiled_kernelPfS_S_i --------------------------
	.section	.text._Z15mm_tiled_kernelPfS_S_i,"ax",@progbits
	.align	128
        .global         _Z15mm_tiled_kernelPfS_S_i
        .type           _Z15mm_tiled_kernelPfS_S_i,@function
        .size           _Z15mm_tiled_kernelPfS_S_i,(.L_x_3 - _Z15mm_tiled_kernelPfS_S_i)
        .other          _Z15mm_tiled_kernelPfS_S_i,@"STO_CUDA_ENTRY STV_DEFAULT"
_Z15mm_tiled_kernelPfS_S_i:
.text._Z15mm_tiled_kernelPfS_S_i:
[----:B------:R-:W-:Y:S01]  /*0000*/  LDC R1, c[0x0][0x37c] ;  /* 0x0000df00ff017b82 */ /* 0x000fe20000000800 */
[----:B------:R-:W0:Y:S01]  /*0010*/  S2R R17, SR_CTAID.X ;  /* 0x0000000000117919 */ /* 0x000e220000002500 */
[----:B------:R-:W1:Y:S01]  /*0020*/  LDCU UR6, c[0x0][0x398] ;  /* 0x00007300ff0677ac */ /* 0x000e620008000800 */
[----:B------:R-:W-:Y:S01]  /*0030*/  HFMA2 R19, -RZ, RZ, 0, 0 ;  /* 0x00000000ff137431 */ /* 0x000fe200000001ff */
[----:B------:R-:W-:Y:S01]  /*0040*/  MOV R22, RZ ;  /* 0x000000ff00167202 */ /* 0x000fe20000000f00 */
[----:B------:R-:W2:Y:S01]  /*0050*/  S2R R18, SR_CTAID.Y ;  /* 0x0000000000127919 */ /* 0x000ea20000002600 */
[----:B------:R-:W2:Y:S01]  /*0060*/  LDCU UR4, c[0x0][0x364] ;  /* 0x00006c80ff0477ac */ /* 0x000ea20008000800 */
[----:B------:R-:W-:Y:S01]  /*0070*/  CS2R R20, SRZ ;  /* 0x0000000000147805 */ /* 0x000fe2000001ff00 */
[----:B------:R-:W2:Y:S01]  /*0080*/  S2R R8, SR_TID.Y ;  /* 0x0000000000087919 */ /* 0x000ea20000002200 */
[----:B------:R-:W0:Y:S01]  /*0090*/  LDCU UR5, c[0x0][0x360] ;  /* 0x00006c00ff0577ac */ /* 0x000e220008000800 */
[----:B------:R-:W3:Y:S01]  /*00a0*/  S2R R0, SR_TID.X ;  /* 0x0000000000007919 */ /* 0x000ee20000002100 */
[----:B------:R-:W4:Y:S01]  /*00b0*/  LDCU.64 UR8, c[0x0][0x358] ;  /* 0x00006b00ff0877ac */ /* 0x000f220008000a00 */
[----:B-1----:R-:W-:-:S04]  /*00c0*/  MOV R9, UR6 ;  /* 0x0000000600097c02 */ /* 0x002fc80008000f00 */
[----:B------:R-:W-:Y:S01]  /*00d0*/  ISETP.GE.AND P0, PT, R9, 0x10, PT ;  /* 0x000000100900780c */ /* 0x000fe20003f06270 */
[----:B0-----:R-:W-:Y:S02]  /*00e0*/  IMAD R17, R17, UR5, RZ ;  /* 0x0000000511117c24 */ /* 0x001fe4000f8e02ff */
[----:B--2---:R-:W-:-:S03]  /*00f0*/  IMAD R18, R18, UR4, R8 ;  /* 0x0000000412127c24 */ /* 0x004fc6000f8e0208 */
[----:B---3--:R-:W-:-:S07]  /*0100*/  LEA R17, R17, R0, 0x2 ;  /* 0x0000000011117211 */ /* 0x008fce00078e10ff */
[----:B----4-:R-:W-:Y:S05]  /*0110*/  @!P0 BRA `(.L_x_0) ;  /* 0x0000000c00108947 */ /* 0x010fea0003800000 */
[----:B------:R-:W0:Y:S01]  /*0120*/  S2UR UR6, SR_CgaCtaId ;  /* 0x00000000000679c3 */ /* 0x000e220000008800 */
[----:B------:R-:W-:Y:S01]  /*0130*/  UMOV UR4, 0x400 ;  /* 0x0000040000047882 */ /* 0x000fe20000000000 */
[----:B------:R-:W-:Y:S01]  /*0140*/  SHF.R.S32.HI R2, RZ, 0x1f, R9 ;  /* 0x0000001fff027819 */ /* 0x000fe20000011409 */
[----:B------:R-:W-:Y:S01]  /*0150*/  UIADD3 UR5, UPT, UPT, UR4, 0x400, URZ ;  /* 0x0000040004057890 */ /* 0x000fe2000fffe0ff */
[-C--:B------:R-:W-:Y:S01]  /*0160*/  IMAD R6, R8, R9.reuse, R17 ;  /* 0x0000000908067224 */ /* 0x080fe200078e0211 */
[----:B------:R-:W-:Y:S02]  /*0170*/  MOV R19, RZ ;  /* 0x000000ff00137202 */ /* 0x000fe40000000f00 */
[-C--:B------:R-:W-:Y:S01]  /*0180*/  LEA.HI R4, R2, R9.reuse, RZ, 0x4 ;  /* 0x0000000902047211 */ /* 0x080fe200078f20ff */
[----:B------:R-:W1:Y:S01]  /*0190*/  LDC R3, c[0x0][0x398] ;  /* 0x0000e600ff037b82 */ /* 0x000e620000000800 */
[----:B------:R-:W-:Y:S02]  /*01a0*/  IMAD R2, R18, R9, R0 ;  /* 0x0000000912027224 */ /* 0x000fe400078e0200 */
[----:B------:R-:W-:-:S02]  /*01b0*/  SHF.R.S32.HI R5, RZ, 0x4, R4 ;  /* 0x00000004ff057819 */ /* 0x000fc40000011404 */
[----:B------:R-:W-:Y:S02]  /*01c0*/  IADD3 R4, PT, PT, R6, 0x20, RZ ;  /* 0x0000002006047810 */ /* 0x000fe40007ffe0ff */
[----:B------:R-:W-:Y:S01]  /*01d0*/  IADD3 R5, PT, PT, -R5, RZ, RZ ;  /* 0x000000ff05057210 */ /* 0x000fe20007ffe1ff */
[----:B------:R-:W2:Y:S08]  /*01e0*/  LDC.64 R26, c[0x0][0x380] ;  /* 0x0000e000ff1a7b82 */ /* 0x000eb00000000a00 */
[----:B------:R-:W3:Y:S01]  /*01f0*/  LDC.64 R24, c[0x0][0x388] ;  /* 0x0000e200ff187b82 */ /* 0x000ee20000000a00 */
[----:B0-----:R-:W-:-:S02]  /*0200*/  ULEA UR5, UR6, UR5, 0x18 ;  /* 0x0000000506057291 */ /* 0x001fc4000f8ec0ff */
[----:B------:R-:W-:-:S04]  /*0210*/  ULEA UR4, UR6, UR4, 0x18 ;  /* 0x0000000406047291 */ /* 0x000fc8000f8ec0ff */
[----:B------:R-:W-:Y:S02]  /*0220*/  LEA R7, R0, UR5, 0x2 ;  /* 0x0000000500077c11 */ /* 0x000fe4000f8e10ff */
[C---:B------:R-:W-:Y:S02]  /*0230*/  LEA R16, R8.reuse, UR4, 0x6 ;  /* 0x0000000408107c11 */ /* 0x040fe4000f8e30ff */
[----:B------:R-:W-:-:S07]  /*0240*/  LEA R6, R8, R7, 0x6 ;  /* 0x0000000708067211 */ /* 0x000fce00078e30ff */
.L_x_1:
[----:B------:R-:W-:Y:S01]  /*0250*/  IADD3 R9, PT, PT, R4, -0x20, RZ ;  /* 0xffffffe004097810 */ /* 0x000fe20007ffe0ff */
[----:B--2---:R-:W-:-:S04]  /*0260*/  IMAD.WIDE.U32 R10, R2, 0x4, R26 ;  /* 0x00000004020a7825 */ /* 0x004fc800078e001a */
[----:B---3--:R-:W-:Y:S02]  /*0270*/  IMAD.WIDE.U32 R8, R9, 0x4, R24 ;  /* 0x0000000409087825 */ /* 0x008fe400078e0018 */
[----:B------:R-:W2:Y:S04]  /*0280*/  LDG.E R10, desc[UR8][R10.64] ;  /* 0x000000080a0a7981 */ /* 0x000ea8000c1e1900 */
[----:B------:R-:W3:Y:S01]  /*0290*/  LDG.E R9, desc[UR8][R8.64] ;  /* 0x0000000808097981 */ /* 0x000ee2000c1e1900 */
[----:B------:R-:W-:-:S05]  /*02a0*/  LEA R23, R0, R16, 0x2 ;  /* 0x0000001000177211 */ /* 0x000fca00078e10ff */
[----:B--2---:R-:W-:Y:S04]  /*02b0*/  STS [R23], R10 ;  /* 0x0000000a17007388 */ /* 0x004fe80000000800 */
[----:B---3--:R-:W-:Y:S01]  /*02c0*/  STS [R6], R9 ;  /* 0x0000000906007388 */ /* 0x008fe20000000800 */
[----:B------:R-:W-:Y:S06]  /*02d0*/  BAR.SYNC.DEFER_BLOCKING 0x0 ;  /* 0x0000000000007b1d */ /* 0x000fec0000010000 */
[----:B------:R-:W-:Y:S04]  /*02e0*/  LDS R29, [R7] ;  /* 0x00000000071d7984 */ /* 0x000fe80000000800 */
[----:B------:R-:W0:Y:S04]  /*02f0*/  LDS.128 R12, [R16] ;  /* 0x00000000100c7984 */ /* 0x000e280000000c00 */
[----:B------:R-:W2:Y:S04]  /*0300*/  LDS R11, [R7+0x40] ;  /* 0x00004000070b7984 */ /* 0x000ea80000000800 */
[----:B------:R-:W3:Y:S04]  /*0310*/  LDS R8, [R7+0x80] ;  /* 0x0000800007087984 */ /* 0x000ee80000000800 */
[----:B------:R-:W4:Y:S01]  /*0320*/  LDS R28, [R7+0xc0] ;  /* 0x0000c000071c7984 */ /* 0x000f220000000800 */
[----:B0-----:R-:W-:-:S03]  /*0330*/  FFMA R12, R12, R29, R20 ;  /* 0x0000001d0c0c7223 */ /* 0x001fc60000000014 */
[----:B------:R-:W-:Y:S01]  /*0340*/  LDS R20, [R7+0x1c0] ;  /* 0x0001c00007147984 */ /* 0x000fe20000000800 */
[----:B--2---:R-:W-:-:S03]  /*0350*/  FFMA R11, R11, R13, R12 ;  /* 0x0000000d0b0b7223 */ /* 0x004fc6000000000c */
[----:B------:R-:W-:Y:S01]  /*0360*/  LDS R13, [R7+0x100] ;  /* 0x00010000070d7984 */ /* 0x000fe20000000800 */
[----:B---3--:R-:W-:-:S03]  /*0370*/  FFMA R23, R8, R14, R11 ;  /* 0x0000000e08177223 */ /* 0x008fc6000000000b */
[----:B------:R-:W0:Y:S01]  /*0380*/  LDS.128 R8, [R16+0x10] ;  /* 0x0000100010087984 */ /* 0x000e220000000c00 */
[----:B----4-:R-:W-:-:S03]  /*0390*/  FFMA R15, R28, R15, R23 ;  /* 0x0000000f1c0f7223 */ /* 0x010fc60000000017 */
[----:B------:R-:W2:Y:S04]  /*03a0*/  LDS R23, [R7+0x140] ;  /* 0x0001400007177984 */ /* 0x000ea80000000800 */
[----:B------:R-:W3:Y:S01]  /*03b0*/  LDS R12, [R7+0x180] ;  /* 0x00018000070c7984 */ /* 0x000ee20000000800 */
[----:B0-----:R-:W-:-:S04]  /*03c0*/  FFMA R8, R8, R13, R15 ;  /* 0x0000000d08087223 */ /* 0x001fc8000000000f */
[----:B--2---:R-:W-:Y:S02]  /*03d0*/  FFMA R23, R23, R9, R8 ;  /* 0x0000000917177223 */ /* 0x004fe40000000008 */
[----:B------:R-:W-:Y:S02]  /*03e0*/  LDS R9, [R7+0x200] ;  /* 0x0002000007097984 */ /* 0x000fe40000000800 */
[----:B---3--:R-:W-:Y:S02]  /*03f0*/  FFMA R23, R12, R10, R23 ;  /* 0x0000000a0c177223 */ /* 0x008fe40000000017 */
[----:B------:R-:W0:Y:S02]  /*0400*/  LDS.128 R12, [R16+0x20] ;  /* 0x00002000100c7984 */ /* 0x000e240000000c00 */
[----:B------:R-:W-:Y:S02]  /*0410*/  FFMA R11, R20, R11, R23 ;  /* 0x0000000b140b7223 */ /* 0x000fe40000000017 */
[----:B------:R-:W2:Y:S04]  /*0420*/  LDS R23, [R7+0x240] ;  /* 0x0002400007177984 */ /* 0x000ea80000000800 */
[----:B------:R-:W3:Y:S04]  /*0430*/  LDS R10, [R7+0x280] ;  /* 0x00028000070a7984 */ /* 0x000ee80000000800 */
[----:B------:R-:W-:Y:S01]  /*0440*/  LDS R20, [R7+0x3c0] ;  /* 0x0003c00007147984 */ /* 0x000fe20000000800 */
[----:B0-----:R-:W-:-:S03]  /*0450*/  FFMA R8, R12, R9, R11 ;  /* 0x000000090c087223 */ /* 0x001fc6000000000b */
[----:B------:R-:W0:Y:S01]  /*0460*/  LDS R12, [R7+0x2c0] ;  /* 0x0002c000070c7984 */ /* 0x000e220000000800 */
[----:B--2---:R-:W-:-:S03]  /*0470*/  FFMA R23, R23, R13, R8 ;  /* 0x0000000d17177223 */ /* 0x004fc60000000008 */
[----:B------:R-:W-:Y:S01]  /*0480*/  LDS R13, [R7+0x300] ;  /* 0x00030000070d7984 */ /* 0x000fe20000000800 */
[----:B---3--:R-:W-:-:S03]  /*0490*/  FFMA R23, R10, R14, R23 ;  /* 0x0000000e0a177223 */ /* 0x008fc60000000017 */
[----:B------:R-:W2:Y:S04]  /*04a0*/  LDS.128 R8, [R16+0x30] ;  /* 0x0000300010087984 */ /* 0x000ea80000000c00 */
[----:B------:R-:W-:Y:S01]  /*04b0*/  LDS R14, [R7+0x380] ;  /* 0x00038000070e7984 */ /* 0x000fe20000000800 */
[----:B0-----:R-:W-:Y:S01]  /*04c0*/  FFMA R15, R12, R15, R23 ;  /* 0x0000000f0c0f7223 */ /* 0x001fe20000000017 */
[----:B------:R-:W-:-:S03]  /*04d0*/  IADD3 R23, PT, PT, R4, -0x10, RZ ;  /* 0xfffffff004177810 */ /* 0x000fc60007ffe0ff */
[----:B--2---:R-:W-:Y:S02]  /*04e0*/  FFMA R8, R8, R13, R15 ;  /* 0x0000000d08087223 */ /* 0x004fe4000000000f */
[----:B------:R-:W-:Y:S01]  /*04f0*/  IMAD.WIDE.U32 R12, R23, 0x4, R24 ;  /* 0x00000004170c7825 */ /* 0x000fe200078e0018 */
[----:B------:R-:W0:Y:S01]  /*0500*/  LDS R15, [R7+0x340] ;  /* 0x00034000070f7984 */ /* 0x000e220000000800 */
[----:B------:R-:W-:Y:S06]  /*0510*/  BAR.SYNC.DEFER_BLOCKING 0x0 ;  /* 0x0000000000007b1d */ /* 0x000fec0000010000 */
[----:B------:R-:W2:Y:S01]  /*0520*/  LDG.E R23, desc[UR8][R12.64] ;  /* 0x000000080c177981 */ /* 0x000ea2000c1e1900 */
[----:B0-----:R-:W-:-:S04]  /*0530*/  FFMA R9, R15, R9, R8 ;  /* 0x000000090f097223 */ /* 0x001fc80000000008 */
[----:B------:R-:W-:Y:S01]  /*0540*/  FFMA R10, R14, R10, R9 ;  /* 0x0000000a0e0a7223 */ /* 0x000fe20000000009 */
[----:B--2---:R-:W-:Y:S01]  /*0550*/  STS [R6], R23 ;  /* 0x0000001706007388 */ /* 0x004fe20000000800 */
[----:B------:R-:W-:Y:S06]  /*0560*/  BAR.SYNC.DEFER_BLOCKING 0x0 ;  /* 0x0000000000007b1d */ /* 0x000fec0000010000 */
[----:B------:R-:W-:Y:S04]  /*0570*/  LDS R8, [R7] ;  /* 0x0000000007087984 */ /* 0x000fe80000000800 */
[----:B------:R-:W0:Y:S04]  /*0580*/  LDS.128 R12, [R16] ;  /* 0x00000000100c7984 */ /* 0x000e280000000c00 */
[----:B------:R-:W2:Y:S04]  /*0590*/  LDS R9, [R7+0x40] ;  /* 0x0000400007097984 */ /* 0x000ea80000000800 */
[----:B------:R-:W3:Y:S01]  /*05a0*/  LDS R28, [R7+0x80] ;  /* 0x00008000071c7984 */ /* 0x000ee20000000800 */
[----:B0-----:R-:W-:-:S03]  /*05b0*/  FFMA R8, R12, R8, R21 ;  /* 0x000000080c087223 */ /* 0x001fc60000000015 */
[----:B------:R-:W0:Y:S01]  /*05c0*/  LDS R21, [R7+0xc0] ;  /* 0x0000c00007157984 */ /* 0x000e220000000800 */
[----:B--2---:R-:W-:-:S03]  /*05d0*/  FFMA R9, R9, R13, R8 ;  /* 0x0000000d09097223 */ /* 0x004fc60000000008 */
[----:B------:R-:W-:Y:S01]  /*05e0*/  LDS R8, [R7+0x100] ;  /* 0x0001000007087984 */ /* 0x000fe20000000800 */
[----:B---3--:R-:W-:-:S03]  /*05f0*/  FFMA R14, R28, R14, R9 ;  /* 0x0000000e1c0e7223 */ /* 0x008fc60000000009 */
[----:B------:R-:W-:Y:S01]  /*0600*/  LDS R9, [R7+0x140] ;  /* 0x0001400007097984 */ /* 0x000fe20000000800 */
[----:B0-----:R-:W-:-:S03]  /*0610*/  FFMA R21, R21, R15, R14 ;  /* 0x0000000f15157223 */ /* 0x001fc6000000000e */
[----:B------:R-:W0:Y:S02]  /*0620*/  LDS.128 R12, [R16+0x10] ;  /* 0x00001000100c7984 */ /* 0x000e240000000c00 */
[----:B0-----:R-:W-:Y:S02]  /*0630*/  FFMA R8, R12, R8, R21 ;  /* 0x000000080c087223 */ /* 0x001fe40000000015 */
[----:B------:R-:W0:Y:S02]  /*0640*/  LDS R12, [R7+0x180] ;  /* 0x00018000070c7984 */ /* 0x000e240000000800 */
[----:B------:R-:W-:Y:S02]  /*0650*/  FFMA R9, R9, R13, R8 ;  /* 0x0000000d09097223 */ /* 0x000fe40000000008 */
[----:B------:R-:W2:Y:S04]  /*0660*/  LDS R21, [R7+0x1c0] ;  /* 0x0001c00007157984 */ /* 0x000ea80000000800 */
[----:B------:R-:W-:Y:S01]  /*0670*/  LDS R8, [R7+0x200] ;  /* 0x0002000007087984 */ /* 0x000fe20000000800 */
[----:B0-----:R-:W-:-:S03]  /*0680*/  FFMA R12, R12, R14, R9 ;  /* 0x0000000e0c0c7223 */ /* 0x001fc60000000009 */
[----:B------:R-:W-:Y:S01]  /*0690*/  LDS R9, [R7+0x240] ;  /* 0x0002400007097984 */ /* 0x000fe20000000800 */
[----:B--2---:R-:W-:-:S03]  /*06a0*/  FFMA R21, R21, R15, R12 ;  /* 0x0000000f15157223 */ /* 0x004fc6000000000c */
        /* <DEDUP_REMOVED lines=12> */
[----:B------:R-:W-:Y:S01]  /*0770*/  FFMA R13, R9, R13, R8 ;  /* 0x0000000d090d7223 */ /* 0x000fe20000000008 */
[----:B------:R-:W-:Y:S01]  /*0780*/  IMAD.WIDE.U32 R8, R4, 0x4, R24 ;  /* 0x0000000404087825 */ /* 0x000fe200078e0018 */
[----:B------:R-:W-:Y:S01]  /*0790*/  LDS R21, [R7+0x3c0] ;  /* 0x0003c00007157984 */ /* 0x000fe20000000800 */
[----:B------:R-:W-:Y:S06]  /*07a0*/  BAR.SYNC.DEFER_BLOCKING 0x0 ;  /* 0x0000000000007b1d */ /* 0x000fec0000010000 */
[----:B------:R-:W2:Y:S01]  /*07b0*/  LDG.E R23, desc[UR8][R8.64] ;  /* 0x0000000808177981 */ /* 0x000ea2000c1e1900 */
[----:B------:R-:W-:Y:S01]  /*07c0*/  FFMA R20, R20, R11, R10 ;  /* 0x0000000b14147223 */ /* 0x000fe2000000000a */
[----:B0-----:R-:W-:-:S02]  /*07d0*/  FFMA R14, R12, R14, R13 ;  /* 0x0000000e0c0e7223 */ /* 0x001fc4000000000d */
[----:B--2---:R-:W-:Y:S01]  /*07e0*/  STS [R6], R23 ;  /* 0x0000001706007388 */ /* 0x004fe20000000800 */
[----:B------:R-:W-:Y:S06]  /*07f0*/  BAR.SYNC.DEFER_BLOCKING 0x0 ;  /* 0x0000000000007b1d */ /* 0x000fec0000010000 */
[----:B------:R-:W-:Y:S04]  /*0800*/  LDS R29, [R7] ;  /* 0x00000000071d7984 */ /* 0x000fe80000000800 */
[----:B------:R-:W0:Y:S04]  /*0810*/  LDS.128 R8, [R16] ;  /* 0x0000000010087984 */ /* 0x000e280000000c00 */
        /* <DEDUP_REMOVED lines=8> */
[----:B------:R-:W-:Y:S04]  /*08a0*/  LDS R12, [R7+0x100] ;  /* 0x00010000070c7984 */ /* 0x000fe80000000800 */
[----:B------:R-:W-:Y:S01]  /*08b0*/  LDS R22, [R7+0x3c0] ;  /* 0x0003c00007167984 */ /* 0x000fe20000000800 */
[----:B0-----:R-:W-:-:S03]  /*08c0*/  FFMA R29, R29, R11, R10 ;  /* 0x0000000b1d1d7223 */ /* 0x001fc6000000000a */
[----:B------:R-:W0:Y:S02]  /*08d0*/  LDS.128 R8, [R16+0x10] ;  /* 0x0000100010087984 */ /* 0x000e240000000c00 */
[----:B0-----:R-:W-:Y:S02]  /*08e0*/  FFMA R8, R8, R12, R29 ;  /* 0x0000000c08087223 */ /* 0x001fe4000000001d */
[----:B------:R-:W0:Y:S02]  /*08f0*/  LDS R12, [R7+0x180] ;  /* 0x00018000070c7984 */ /* 0x000e240000000800 */
[----:B------:R-:W-:Y:S02]  /*0900*/  FFMA R9, R13, R9, R8 ;  /* 0x000000090d097223 */ /* 0x000fe40000000008 */
[----:B------:R-:W-:Y:S04]  /*0910*/  LDS R13, [R7+0x240] ;  /* 0x00024000070d7984 */ /* 0x000fe80000000800 */
[----:B------:R-:W-:Y:S01]  /*0920*/  LDS R29, [R7+0x340] ;  /* 0x00034000071d7984 */ /* 0x000fe20000000800 */
[----:B0-----:R-:W-:-:S03]  /*0930*/  FFMA R10, R12, R10, R9 ;  /* 0x0000000a0c0a7223 */ /* 0x001fc60000000009 */
[----:B------:R-:W-:Y:S01]  /*0940*/  LDS R12, [R7+0x200] ;  /* 0x00020000070c7984 */ /* 0x000fe20000000800 */
[----:B------:R-:W-:-:S03]  /*0950*/  FFMA R23, R23, R11, R10 ;  /* 0x0000000b17177223 */ /* 0x000fc6000000000a */
[----:B------:R-:W0:Y:S02]  /*0960*/  LDS.128 R8, [R16+0x20] ;  /* 0x0000200010087984 */ /* 0x000e240000000c00 */
[----:B0-----:R-:W-:Y:S02]  /*0970*/  FFMA R8, R8, R12, R23 ;  /* 0x0000000c08087223 */ /* 0x001fe40000000017 */
[----:B------:R-:W0:Y:S02]  /*0980*/  LDS R12, [R7+0x280] ;  /* 0x00028000070c7984 */ /* 0x000e240000000800 */
[----:B------:R-:W-:Y:S01]  /*0990*/  FFMA R9, R13, R9, R8 ;  /* 0x000000090d097223 */ /* 0x000fe20000000008 */
[----:B------:R-:W-:Y:S01]  /*09a0*/  IADD3 R13, PT, PT, R4, 0x10, RZ ;  /* 0x00000010040d7810 */ /* 0x000fe20007ffe0ff */
[----:B------:R-:W2:Y:S02]  /*09b0*/  LDS R23, [R7+0x2c0] ;  /* 0x0002c00007177984 */ /* 0x000ea40000000800 */
[----:B0-----:R-:W-:-:S02]  /*09c0*/  FFMA R10, R12, R10, R9 ;  /* 0x0000000a0c0a7223 */ /* 0x001fc40000000009 */
[----:B------:R-:W-:Y:S02]  /*09d0*/  LDS R12, [R7+0x300] ;  /* 0x00030000070c7984 */ /* 0x000fe40000000800 */
[----:B--2---:R-:W-:Y:S02]  /*09e0*/  FFMA R23, R23, R11, R10 ;  /* 0x0000000b17177223 */ /* 0x004fe4000000000a */
[----:B------:R-:W0:Y:S02]  /*09f0*/  LDS.128 R8, [R16+0x30] ;  /* 0x0000300010087984 */ /* 0x000e240000000c00 */
[----:B0-----:R-:W-:Y:S02]  /*0a00*/  FFMA R8, R8, R12, R23 ;  /* 0x0000000c08087223 */ /* 0x001fe40000000017 */
[----:B------:R-:W0:Y:S02]  /*0a10*/  LDS R12, [R7+0x380] ;  /* 0x00038000070c7984 */ /* 0x000e240000000800 */
[----:B------:R-:W-:Y:S01]  /*0a20*/  FFMA R29, R29, R9, R8 ;  /* 0x000000091d1d7223 */ /* 0x000fe20000000008 */
[----:B------:R-:W-:Y:S01]  /*0a30*/  IMAD.WIDE.U32 R8, R13, 0x4, R24 ;  /* 0x000000040d087825 */ /* 0x000fe200078e0018 */
[----:B------:R-:W-:Y:S06]  /*0a40*/  BAR.SYNC.DEFER_BLOCKING 0x0 ;  /* 0x0000000000007b1d */ /* 0x000fec0000010000 */
[----:B------:R-:W2:Y:S01]  /*0a50*/  LDG.E R9, desc[UR8][R8.64] ;  /* 0x0000000808097981 */ /* 0x000ea2000c1e1900 */
[----:B------:R-:W-:Y:S01]  /*0a60*/  FFMA R21, R21, R15, R14 ;  /* 0x0000000f15157223 */ /* 0x000fe2000000000e */
[----:B------:R-:W-:-:S02]  /*0a70*/  IADD3 R5, PT, PT, R5, 0x1, RZ ;  /* 0x0000000105057810 */ /* 0x000fc40007ffe0ff */
[----:B------:R-:W-:Y:S02]  /*0a80*/  IADD3 R2, PT, PT, R2, 0x10, RZ ;  /* 0x0000001002027810 */ /* 0x000fe40007ffe0ff */
[----:B------:R-:W-:Y:S01]  /*0a90*/  ISETP.NE.AND P0, PT, R5, RZ, PT ;  /* 0x000000ff0500720c */ /* 0x000fe20003f05270 */
[----:B0-----:R-:W-:-:S04]  /*0aa0*/  FFMA R10, R12, R10, R29 ;  /* 0x0000000a0c0a7223 */ /* 0x001fc8000000001d */
[----:B------:R-:W-:Y:S01]  /*0ab0*/  FFMA R22, R22, R11, R10 ;  /* 0x0000000b16167223 */ /* 0x000fe2000000000a */
[----:B--2---:R-:W-:Y:S01]  /*0ac0*/  STS [R6], R9 ;  /* 0x0000000906007388 */ /* 0x004fe20000000800 */
[----:B------:R-:W-:Y:S06]  /*0ad0*/  BAR.SYNC.DEFER_BLOCKING 0x0 ;  /* 0x0000000000007b1d */ /* 0x000fec0000010000 */
[----:B------:R-:W-:Y:S04]  /*0ae0*/  LDS R23, [R7] ;  /* 0x0000000007177984 */ /* 0x000fe80000000800 */
[----:B------:R-:W0:Y:S04]  /*0af0*/  LDS.128 R12, [R16] ;  /* 0x00000000100c7984 */ /* 0x000e280000000c00 */
[----:B------:R-:W2:Y:S04]  /*0b00*/  LDS R29, [R7+0x40] ;  /* 0x00004000071d7984 */ /* 0x000ea80000000800 */
[----:B------:R-:W3:Y:S04]  /*0b10*/  LDS R28, [R7+0x80] ;  /* 0x00008000071c7984 */ /* 0x000ee80000000800 */
[----:B------:R-:W-:Y:S04]  /*0b20*/  LDS R8, [R7+0x100] ;  /* 0x0001000007087984 */ /* 0x000fe80000000800 */
[----:B------:R-:W-:Y:S01]  /*0b30*/  LDS R9, [R7+0x140] ;  /* 0x0001400007097984 */ /* 0x000fe20000000800 */
[----:B0-----:R-:W-:-:S03]  /*0b40*/  FFMA R12, R12, R23, R19 ;  /* 0x000000170c0c7223 */ /* 0x001fc60000000013 */
[----:B------:R-:W0:Y:S01]  /*0b50*/  LDS R19, [R7+0xc0] ;  /* 0x0000c00007137984 */ /* 0x000e220000000800 */
[----:B--2---:R-:W-:-:S04]  /*0b60*/  FFMA R13, R29, R13, R12 ;  /* 0x0000000d1d0d7223 */ /* 0x004fc8000000000c */
[----:B---3--:R-:W-:Y:S02]  /*0b70*/  FFMA R14, R28, R14, R13 ;  /* 0x0000000e1c0e7223 */ /* 0x008fe4000000000d */
[----:B------:R-:W-:Y:S02]  /*0b80*/  LDS R28, [R7+0x380] ;  /* 0x00038000071c7984 */ /* 0x000fe40000000800 */
[----:B0-----:R-:W-:Y:S02]  /*0b90*/  FFMA R19, R19, R15, R14 ;  /* 0x0000000f13137223 */ /* 0x001fe4000000000e */
[----:B------:R-:W0:Y:S02]  /*0ba0*/  LDS.128 R12, [R16+0x10] ;  /* 0x00001000100c7984 */ /* 0x000e240000000c00 */
[----:B0-----:R-:W-:Y:S02]  /*0bb0*/  FFMA R8, R12, R8, R19 ;  /* 0x000000080c087223 */ /* 0x001fe40000000013 */
[----:B------:R-:W0:Y:S02]  /*0bc0*/  LDS R12, [R7+0x180] ;  /* 0x00018000070c7984 */ /* 0x000e240000000800 */
[----:B------:R-:W-:-:S02]  /*0bd0*/  FFMA R9, R9, R13, R8 ;  /* 0x0000000d09097223 */ /* 0x000fc40000000008 */
        /* <DEDUP_REMOVED lines=17> */
[----:B------:R-:W-:-:S04]  /*0cf0*/  FFMA R9, R9, R13, R12 ;  /* 0x0000000d09097223 */ /* 0x000fc8000000000c */
[----:B------:R-:W-:Y:S01]  /*0d00*/  FFMA R19, R28, R14, R9 ;  /* 0x0000000e1c137223 */ /* 0x000fe20000000009 */
[----:B-1----:R-:W-:-:S04]  /*0d10*/  MOV R9, R3 ;  /* 0x0000000300097202 */ /* 0x002fc80000000f00 */
[----:B------:R-:W-:Y:S01]  /*0d20*/  LEA R4, R9, R4, 0x4 ;  /* 0x0000000409047211 */ /* 0x000fe200078e20ff */
[----:B0-----:R-:W-:Y:S01]  /*0d30*/  FFMA R19, R8, R15, R19 ;  /* 0x0000000f08137223 */ /* 0x001fe20000000013 */
[----:B------:R-:W-:Y:S06]  /*0d40*/  BAR.SYNC.DEFER_BLOCKING 0x0 ;  /* 0x0000000000007b1d */ /* 0x000fec0000010000 */
[----:B------:R-:W-:Y:S05]  /*0d50*/  @P0 BRA `(.L_x_1) ;  /* 0xfffffff4003c0947 */ /* 0x000fea000383ffff */
.L_x_0:
[----:B------:R-:W0:Y:S01]  /*0d60*/  LDC.64 R2, c[0x0][0x390] ;  /* 0x0000e400ff027b82 */ /* 0x000e220000000a00 */
[----:B------:R-:W-:-:S04]  /*0d70*/  IMAD R9, R18, R9, R17 ;  /* 0x0000000912097224 */ /* 0x000fc800078e0211 */
[----:B0-----:R-:W-:-:S05]  /*0d80*/  IMAD.WIDE R2, R9, 0x4, R2 ;  /* 0x0000000409027825 */ /* 0x001fca00078e0202 */
[----:B------:R-:W-:Y:S04]  /*0d90*/  STG.E desc[UR8][R2.64], R20 ;  /* 0x0000001402007986 */ /* 0x000fe8000c101908 */
[----:B------:R-:W-:Y:S04]  /*0da0*/  STG.E desc[UR8][R2.64+0x40], R21 ;  /* 0x0000401502007986 */ /* 0x000fe8000c101908 */
[----:B------:R-:W-:Y:S04]  /*0db0*/  STG.E desc[UR8][R2.64+0x80], R22 ;  /* 0x0000801602007986 */ /* 0x000fe8000c101908 */
[----:B------:R-:W-:Y:S01]  /*0dc0*/  STG.E desc[UR8][R2.64+0xc0], R19 ;  /* 0x0000c01302007986 */ /* 0x000fe2000c101908 */
[----:B------:R-:W-:Y:S05]  /*0dd0*/  EXIT ;  /* 0x000000000000794d */ /* 0x000fea0003800000 */
.L_x_2:
[----:B------:R-:W-:-:S00]  /*0de0*/  BRA `(.L_x_2) ;  /* 0xfffffffc00fc7947 */ /* 0x000fc0000383ffff */
[----:B------:R-:W-:-:S00]  /*0df0*/  NOP ;  /* 0x0000000000007918 */ /* 0x000fc00000000000 */
        /* <DEDUP_REMOVED lines=8> */
.L_x_3:


//--------------------- .nv.shared._Z15mm_tiled_kernelPfS_S_i --------------------------
	.section	.nv.shared._Z15mm_tiled_kernelPfS_S_i,"aw",@nobits
	.sectionflags	@""
	.align	4
.nv.shared._Z15mm_tiled_kernelPfS_S_i:
	.zero		3072


//--------------------- .nv.shared.reserved.0     --------------------------
	.section	.nv.shared.reserved.0,"aw",@nobits
	.weak		__nv_reservedSMEM_offset_0_alias
	.size		__nv_reservedSMEM_offset_0_alias, 0, 64
	.other		__nv_reservedSMEM_offset_0_alias,@"STO_CUDA_RESERVED_SHARED STV_DEFAULT"
__nv_reservedSMEM_offset_0_alias:
	.zero		0
	.zero		64


//--------------------- .nv.constant0._Z15mm_tiled_kernelPfS_S_i --------------------------
	.section	.nv.constant0._Z15mm_tiled_kernelPfS_S_i,"a",@progbits
	.sectionflags	@""
	.align	4
.nv.constant0._Z15mm_tiled_kernelPfS_S_i:
	.zero		924


//--------------------- SYMBOLS --------------------------

	.type		.nv.reservedSmem.offset0,@object
	.size		.nv.reservedSmem.offset0,0x4
	.type		.nv.reservedSmem.cap,@object
	.size		.nv.reservedSmem.cap,0x4
